//
// Generated by NVIDIA NVVM Compiler
//
// Compiler Build ID: CL-36424714
// Cuda compilation tools, release 13.0, V13.0.88
// Based on NVVM 20.0.0
//

.version 9.0
.target sm_100
.address_size 64

	// .globl	_Z17reduction_kernel0ILj256EEvPfS0_
// _ZZ17reduction_kernel0ILj256EEvPfS0_E3A_s has been demoted

.visible .entry _Z17reduction_kernel0ILj256EEvPfS0_(
	.param .u64 .ptr .align 1 _Z17reduction_kernel0ILj256EEvPfS0__param_0,
	.param .u64 .ptr .align 1 _Z17reduction_kernel0ILj256EEvPfS0__param_1
)
{
	.reg .pred 	%p<5>;
	.reg .b32 	%r<11>;
	.reg .b32 	%f<29>;
	.reg .b64 	%rd<11>;
	// demoted variable
	.shared .align 4 .b8 _ZZ17reduction_kernel0ILj256EEvPfS0_E3A_s[1024];
	ld.param.u64 	%rd2, [_Z17reduction_kernel0ILj256EEvPfS0__param_0];
	ld.param.u64 	%rd1, [_Z17reduction_kernel0ILj256EEvPfS0__param_1];
	cvta.to.global.u64 	%rd3, %rd2;
	mov.u32 	%r1, %ctaid.x;
	mov.u32 	%r2, %tid.x;
	mov.u32 	%r4, %ntid.x;
	mul.lo.s32 	%r5, %r4, %r1;
	shl.b32 	%r6, %r5, 1;
	add.s32 	%r7, %r6, %r2;
	mul.wide.s32 	%rd4, %r7, 4;
	add.s64 	%rd5, %rd3, %rd4;
	ld.global.f32 	%f1, [%rd5];
	add.s32 	%r8, %r7, %r4;
	mul.wide.u32 	%rd6, %r8, 4;
	add.s64 	%rd7, %rd3, %rd6;
	ld.global.f32 	%f2, [%rd7];
	add.f32 	%f3, %f1, %f2;
	shl.b32 	%r9, %r2, 2;
	mov.u32 	%r10, _ZZ17reduction_kernel0ILj256EEvPfS0_E3A_s;
	add.s32 	%r3, %r10, %r9;
	st.shared.f32 	[%r3], %f3;
	bar.sync 	0;
	setp.gt.u32 	%p1, %r2, 127;
	@%p1 bra 	$L__BB0_2;
	ld.shared.f32 	%f4, [%r3+512];
	ld.shared.f32 	%f5, [%r3];
	add.f32 	%f6, %f4, %f5;
	st.shared.f32 	[%r3], %f6;
$L__BB0_2:
	bar.sync 	0;
	setp.gt.u32 	%p2, %r2, 63;
	@%p2 bra 	$L__BB0_4;
	ld.shared.f32 	%f7, [%r3+256];
	ld.shared.f32 	%f8, [%r3];
	add.f32 	%f9, %f7, %f8;
	st.shared.f32 	[%r3], %f9;
$L__BB0_4:
	bar.sync 	0;
	setp.gt.u32 	%p3, %r2, 31;
	@%p3 bra 	$L__BB0_7;
	ld.volatile.shared.f32 	%f10, [%r3+128];
	ld.volatile.shared.f32 	%f11, [%r3];
	add.f32 	%f12, %f10, %f11;
	st.volatile.shared.f32 	[%r3], %f12;
	ld.volatile.shared.f32 	%f13, [%r3+64];
	ld.volatile.shared.f32 	%f14, [%r3];
	add.f32 	%f15, %f13, %f14;
	st.volatile.shared.f32 	[%r3], %f15;
	ld.volatile.shared.f32 	%f16, [%r3+32];
	ld.volatile.shared.f32 	%f17, [%r3];
	add.f32 	%f18, %f16, %f17;
	st.volatile.shared.f32 	[%r3], %f18;
	ld.volatile.shared.f32 	%f19, [%r3+16];
	ld.volatile.shared.f32 	%f20, [%r3];
	add.f32 	%f21, %f19, %f20;
	st.volatile.shared.f32 	[%r3], %f21;
	ld.volatile.shared.f32 	%f22, [%r3+8];
	ld.volatile.shared.f32 	%f23, [%r3];
	add.f32 	%f24, %f22, %f23;
	st.volatile.shared.f32 	[%r3], %f24;
	ld.volatile.shared.f32 	%f25, [%r3+4];
	ld.volatile.shared.f32 	%f26, [%r3];
	add.f32 	%f27, %f25, %f26;
	st.volatile.shared.f32 	[%r3], %f27;
	setp.ne.s32 	%p4, %r2, 0;
	@%p4 bra 	$L__BB0_7;
	ld.shared.f32 	%f28, [_ZZ17reduction_kernel0ILj256EEvPfS0_E3A_s];
	cvta.to.global.u64 	%rd8, %rd1;
	mul.wide.u32 	%rd9, %r1, 4;
	add.s64 	%rd10, %rd8, %rd9;
	st.global.f32 	[%rd10], %f28;
$L__BB0_7:
	ret;

}


// ===== COMPILED SASS (sm_100) =====

	.target	sm_100

	.elftype	@"ET_EXEC"


//--------------------- .note.nv.tkinfo           --------------------------
	.section	.note.nv.tkinfo,"",@"SHT_NOTE"
	.sectionflags	@"SHF_NOTE_NV_TKINFO"
	.tkinfo
        /*0018*/ 	.word	0x00000002
        /*0030*/ 	.string	""
        /*0030*/ 	.string	"ptxas"
        /*0030*/ 	.string	"Cuda compilation tools, release 13.0, V13.0.88"
        /*0030*/ 	.string	"Build cuda_13.0.r13.0/compiler.36424714_0"
        /*0030*/ 	.string	"-arch sm_100 -m 64 "



//--------------------- .note.nv.cuinfo           --------------------------
	.section	.note.nv.cuinfo,"",@"SHT_NOTE"
	.sectionflags	@"SHF_NOTE_NV_CUINFO"
        /*0018*/ 	.short	0x0002
        /*001a*/ 	.short	0x0064
        /*001c*/ 	.short	0x0082
	.zero		2


//--------------------- .nv.info                  --------------------------
	.section	.nv.info,"",@"SHT_CUDA_INFO"
	.align	4


	//----- nvinfo : EIATTR_REGCOUNT
	.align		4
        /*0000*/ 	.byte	0x04, 0x2f
        /*0002*/ 	.short	(.L_1 - .L_0)
	.align		4
.L_0:
        /*0004*/ 	.word	index@(_Z17reduction_kernel0ILj256EEvPfS0_)
        /*0008*/ 	.word	0x0000000d


	//----- nvinfo : EIATTR_FRAME_SIZE
	.align		4
.L_1:
        /*000c*/ 	.byte	0x04, 0x11
        /*000e*/ 	.short	(.L_3 - .L_2)
	.align		4
.L_2:
        /*0010*/ 	.word	index@(_Z17reduction_kernel0ILj256EEvPfS0_)
        /*0014*/ 	.word	0x00000000


	//----- nvinfo : EIATTR_MIN_STACK_SIZE
	.align		4
.L_3:
        /*0018*/ 	.byte	0x04, 0x12
        /*001a*/ 	.short	(.L_5 - .L_4)
	.align		4
.L_4:
        /*001c*/ 	.word	index@(_Z17reduction_kernel0ILj256EEvPfS0_)
        /*0020*/ 	.word	0x00000000
.L_5:


//--------------------- .nv.compat                --------------------------
	.section	.nv.compat,"",@"SHT_CUDA_COMPAT_INFO"
	.align	4
        /*0000*/ 	.byte	0x02, 0x09, 0x00, 0x00, 0x02, 0x02, 0x01, 0x00, 0x02, 0x05, 0x05, 0x00, 0x03, 0x07, 0x01, 0x01
        /*0010*/ 	.byte	0x02, 0x03, 0x00, 0x00, 0x02, 0x06, 0x01, 0x00, 0x04, 0x0b, 0x08, 0x00, 0x09, 0x00, 0x00, 0x00
        /*0020*/ 	.byte	0x00, 0x00, 0x00, 0x00


//--------------------- .nv.info._Z17reduction_kernel0ILj256EEvPfS0_ --------------------------
	.section	.nv.info._Z17reduction_kernel0ILj256EEvPfS0_,"",@"SHT_CUDA_INFO"
	.sectionflags	@""
	.align	4


	//----- nvinfo : EIATTR_CUDA_API_VERSION
	.align		4
        /*0000*/ 	.byte	0x04, 0x37
        /*0002*/ 	.short	(.L_7 - .L_6)
.L_6:
        /*0004*/ 	.word	0x00000082


	//----- nvinfo : EIATTR_KPARAM_INFO
	.align		4
.L_7:
        /*0008*/ 	.byte	0x04, 0x17
        /*000a*/ 	.short	(.L_9 - .L_8)
.L_8:
        /*000c*/ 	.word	0x00000000
        /*0010*/ 	.short	0x0001
        /*0012*/ 	.short	0x0008
        /*0014*/ 	.byte	0x00, 0xf5, 0x21, 0x00


	//----- nvinfo : EIATTR_KPARAM_INFO
	.align		4
.L_9:
        /*0018*/ 	.byte	0x04, 0x17
        /*001a*/ 	.short	(.L_11 - .L_10)
.L_10:
        /*001c*/ 	.word	0x00000000
        /*0020*/ 	.short	0x0000
        /*0022*/ 	.short	0x0000
        /*0024*/ 	.byte	0x00, 0xf5, 0x21, 0x00


	//----- nvinfo : EIATTR_SPARSE_MMA_MASK
	.align		4
.L_11:
        /*0028*/ 	.byte	0x03, 0x50
        /*002a*/ 	.short	0x0000


	//----- nvinfo : EIATTR_MAXREG_COUNT
	.align		4
        /*002c*/ 	.byte	0x03, 0x1b
        /*002e*/ 	.short	0x00ff


	//----- nvinfo : EIATTR_NUM_BARRIERS
	.align		4
        /*0030*/ 	.byte	0x02, 0x4c
        /*0032*/ 	.byte	0x01
	.zero		1


	//----- nvinfo : EIATTR_MERCURY_ISA_VERSION
	.align		4
        /*0034*/ 	.byte	0x03, 0x5f
        /*0036*/ 	.short	0x0101


	//----- nvinfo : EIATTR_VRC_CTA_INIT_COUNT
	.align		4
        /*0038*/ 	.byte	0x02, 0x4a
	.zero		1
	.zero		1


	//----- nvinfo : EIATTR_EXIT_INSTR_OFFSETS
	.align		4
        /*003c*/ 	.byte	0x04, 0x1c
        /*003e*/ 	.short	(.L_13 - .L_12)


	//   ....[0]....
.L_12:
        /*0040*/ 	.word	0x00000210


	//   ....[1]....
        /*0044*/ 	.word	0x000003b0


	//   ....[2]....
        /*0048*/ 	.word	0x00000400


	//----- nvinfo : EIATTR_CBANK_PARAM_SIZE
	.align		4
.L_13:
        /*004c*/ 	.byte	0x03, 0x19
        /*004e*/ 	.short	0x0010


	//----- nvinfo : EIATTR_PARAM_CBANK
	.align		4
        /*0050*/ 	.byte	0x04, 0x0a
        /*0052*/ 	.short	(.L_15 - .L_14)
	.align		4
.L_14:
        /*0054*/ 	.word	index@(.nv.constant0._Z17reduction_kernel0ILj256EEvPfS0_)
        /*0058*/ 	.short	0x0380
        /*005a*/ 	.short	0x0010


	//----- nvinfo : EIATTR_SW_WAR
	.align		4
.L_15:
        /*005c*/ 	.byte	0x04, 0x36
        /*005e*/ 	.short	(.L_17 - .L_16)
.L_16:
        /*0060*/ 	.word	0x00000008
.L_17:


//--------------------- .nv.callgraph             --------------------------
	.section	.nv.callgraph,"",@"SHT_CUDA_CALLGRAPH"
	.align	4
	.sectionentsize	8
	.align		4
        /*0000*/ 	.word	0x00000000
	.align		4
        /*0004*/ 	.word	0xffffffff
	.align		4
        /*0008*/ 	.word	0x00000000
	.align		4
        /*000c*/ 	.word	0xfffffffe
	.align		4
        /*0010*/ 	.word	0x00000000
	.align		4
        /*0014*/ 	.word	0xfffffffd
	.align		4
        /*0018*/ 	.word	0x00000000
	.align		4
        /*001c*/ 	.word	0xfffffffc


//--------------------- .text._Z17reduction_kernel0ILj256EEvPfS0_ --------------------------
	.section	.text._Z17reduction_kernel0ILj256EEvPfS0_,"ax",@progbits
	.align	128
        .global         _Z17reduction_kernel0ILj256EEvPfS0_
        .type           _Z17reduction_kernel0ILj256EEvPfS0_,@function
        .size           _Z17reduction_kernel0ILj256EEvPfS0_,(.L_x_1 - _Z17reduction_kernel0ILj256EEvPfS0_)
        .other          _Z17reduction_kernel0ILj256EEvPfS0_,@"STO_CUDA_ENTRY STV_DEFAULT"
_Z17reduction_kernel0ILj256EEvPfS0_:
.text._Z17reduction_kernel0ILj256EEvPfS0_:
[----:B------:R-:W-:Y:S01]  /*0000*/  LDC R1, c[0x0][0x37c] ;  /* 0x0000df00ff017b82 */ /* 0x000fe20000000800 */
[----:B------:R-:W0:Y:S01]  /*0010*/  S2R R0, SR_CTAID.X ;  /* 0x0000000000007919 */ /* 0x000e220000002500 */
[----:B------:R-:W0:Y:S06]  /*0020*/  LDCU UR4, c[0x0][0x360] ;  /* 0x00006c00ff0477ac */ /* 0x000e2c0008000800 */
[----:B------:R-:W1:Y:S01]  /*0030*/  LDC.64 R6, c[0x0][0x380] ;  /* 0x0000e000ff067b82 */ /* 0x000e620000000a00 */
[----:B------:R-:W2:Y:S01]  /*0040*/  S2R R2, SR_TID.X ;  /* 0x0000000000027919 */ /* 0x000ea20000002100 */
[----:B------:R-:W3:Y:S01]  /*0050*/  LDCU.64 UR6, c[0x0][0x358] ;  /* 0x00006b00ff0677ac */ /* 0x000ee20008000a00 */
[----:B0-----:R-:W-:-:S05]  /*0060*/  IMAD R3, R0, UR4, RZ ;  /* 0x0000000400037c24 */ /* 0x001fca000f8e02ff */
[----:B--2---:R-:W-:-:S04]  /*0070*/  LEA R3, R3, R2, 0x1 ;  /* 0x0000000203037211 */ /* 0x004fc800078e08ff */
[C---:B------:R-:W-:Y:S01]  /*0080*/  IADD3 R9, PT, PT, R3.reuse, UR4, RZ ;  /* 0x0000000403097c10 */ /* 0x040fe2000fffe0ff */
[----:B-1----:R-:W-:-:S04]  /*0090*/  IMAD.WIDE R4, R3, 0x4, R6 ;  /* 0x0000000403047825 */ /* 0x002fc800078e0206 */
[----:B------:R-:W-:Y:S02]  /*00a0*/  IMAD.WIDE.U32 R6, R9, 0x4, R6 ;  /* 0x0000000409067825 */ /* 0x000fe400078e0006 */
[----:B---3--:R-:W2:Y:S04]  /*00b0*/  LDG.E R4, desc[UR6][R4.64] ;  /* 0x0000000604047981 */ /* 0x008ea8000c1e1900 */
[----:B------:R-:W2:Y:S01]  /*00c0*/  LDG.E R7, desc[UR6][R6.64] ;  /* 0x0000000606077981 */ /* 0x000ea2000c1e1900 */
[----:B------:R-:W0:Y:S01]  /*00d0*/  S2UR UR5, SR_CgaCtaId ;  /* 0x00000000000579c3 */ /* 0x000e220000008800 */
[----:B------:R-:W-:Y:S01]  /*00e0*/  UMOV UR4, 0x400 ;  /* 0x0000040000047882 */ /* 0x000fe20000000000 */
[C---:B------:R-:W-:Y:S02]  /*00f0*/  ISETP.GT.U32.AND P1, PT, R2.reuse, 0x7f, PT ;  /* 0x0000007f0200780c */ /* 0x040fe40003f24070 */
[----:B------:R-:W-:Y:S01]  /*0100*/  ISETP.GT.U32.AND P0, PT, R2, 0x3f, PT ;  /* 0x0000003f0200780c */ /* 0x000fe20003f04070 */
[----:B0-----:R-:W-:-:S06]  /*0110*/  ULEA UR4, UR5, UR4, 0x18 ;  /* 0x0000000405047291 */ /* 0x001fcc000f8ec0ff */
[----:B------:R-:W-:Y:S01]  /*0120*/  LEA R3, R2, UR4, 0x2 ;  /* 0x0000000402037c11 */ /* 0x000fe2000f8e10ff */
[----:B--2---:R-:W-:-:S05]  /*0130*/  FADD R8, R4, R7 ;  /* 0x0000000704087221 */ /* 0x004fca0000000000 */
[----:B------:R-:W-:Y:S01]  /*0140*/  STS [R3], R8 ;  /* 0x0000000803007388 */ /* 0x000fe20000000800 */
[----:B------:R-:W-:Y:S06]  /*0150*/  BAR.SYNC.DEFER_BLOCKING 0x0 ;  /* 0x0000000000007b1d */ /* 0x000fec0000010000 */
[----:B------:R-:W-:Y:S04]  /*0160*/  @!P1 LDS R9, [R3+0x200] ;  /* 0x0002000003099984 */ /* 0x000fe80000000800 */
[----:B------:R-:W0:Y:S02]  /*0170*/  @!P1 LDS R4, [R3] ;  /* 0x0000000003049984 */ /* 0x000e240000000800 */
[----:B0-----:R-:W-:-:S05]  /*0180*/  @!P1 FADD R4, R9, R4 ;  /* 0x0000000409049221 */ /* 0x001fca0000000000 */
[----:B------:R-:W-:Y:S01]  /*0190*/  @!P1 STS [R3], R4 ;  /* 0x0000000403009388 */ /* 0x000fe20000000800 */
[----:B------:R-:W-:Y:S01]  /*01a0*/  BAR.SYNC.DEFER_BLOCKING 0x0 ;  /* 0x0000000000007b1d */ /* 0x000fe20000010000 */
[----:B------:R-:W-:-:S05]  /*01b0*/  ISETP.GT.U32.AND P1, PT, R2, 0x1f, PT ;  /* 0x0000001f0200780c */ /* 0x000fca0003f24070 */
[----:B------:R-:W-:Y:S04]  /*01c0*/  @!P0 LDS R5, [R3+0x100] ;  /* 0x0001000003058984 */ /* 0x000fe80000000800 */
[----:B------:R-:W0:Y:S02]  /*01d0*/  @!P0 LDS R6, [R3] ;  /* 0x0000000003068984 */ /* 0x000e240000000800 */
[----:B0-----:R-:W-:-:S05]  /*01e0*/  @!P0 FADD R6, R5, R6 ;  /* 0x0000000605068221 */ /* 0x001fca0000000000 */
[----:B------:R0:W-:Y:S01]  /*01f0*/  @!P0 STS [R3], R6 ;  /* 0x0000000603008388 */ /* 0x0001e20000000800 */
[----:B------:R-:W-:Y:S06]  /*0200*/  BAR.SYNC.DEFER_BLOCKING 0x0 ;  /* 0x0000000000007b1d */ /* 0x000fec0000010000 */
[----:B------:R-:W-:Y:S05]  /*0210*/  @P1 EXIT ;  /* 0x000000000000194d */ /* 0x000fea0003800000 */
[----:B------:R-:W-:Y:S01]  /*0220*/  LDS R4, [R3+0x80] ;  /* 0x0000800003047984 */ /* 0x000fe20000000800 */
[----:B------:R-:W-:-:S03]  /*0230*/  ISETP.NE.AND P0, PT, R2, RZ, PT ;  /* 0x000000ff0200720c */ /* 0x000fc60003f05270 */
[----:B------:R-:W1:Y:S02]  /*0240*/  LDS R5, [R3] ;  /* 0x0000000003057984 */ /* 0x000e640000000800 */
[----:B-1----:R-:W-:-:S05]  /*0250*/  FADD R4, R4, R5 ;  /* 0x0000000504047221 */ /* 0x002fca0000000000 */
[----:B------:R-:W-:Y:S04]  /*0260*/  STS [R3], R4 ;  /* 0x0000000403007388 */ /* 0x000fe80000000800 */
[----:B------:R-:W-:Y:S04]  /*0270*/  LDS R5, [R3+0x40] ;  /* 0x0000400003057984 */ /* 0x000fe80000000800 */
[----:B0-----:R-:W0:Y:S02]  /*0280*/  LDS R6, [R3] ;  /* 0x0000000003067984 */ /* 0x001e240000000800 */
[----:B0-----:R-:W-:-:S05]  /*0290*/  FADD R6, R5, R6 ;  /* 0x0000000605067221 */ /* 0x001fca0000000000 */
[----:B------:R-:W-:Y:S04]  /*02a0*/  STS [R3], R6 ;  /* 0x0000000603007388 */ /* 0x000fe80000000800 */
[----:B------:R-:W-:Y:S04]  /*02b0*/  LDS R5, [R3+0x20] ;  /* 0x0000200003057984 */ /* 0x000fe80000000800 */
[----:B------:R-:W0:Y:S02]  /*02c0*/  LDS R8, [R3] ;  /* 0x0000000003087984 */ /* 0x000e240000000800 */
        /* <DEDUP_REMOVED lines=13> */
[----:B------:R0:W-:Y:S01]  /*03a0*/  STS [R3], R6 ;  /* 0x0000000603007388 */ /* 0x0001e20000000800 */
[----:B------:R-:W-:Y:S05]  /*03b0*/  @P0 EXIT ;  /* 0x000000000000094d */ /* 0x000fea0003800000 */
[----:B------:R-:W1:Y:S01]  /*03c0*/  LDS R5, [UR4] ;  /* 0x00000004ff057984 */ /* 0x000e620008000800 */
[----:B0-----:R-:W0:Y:S02]  /*03d0*/  LDC.64 R2, c[0x0][0x388] ;  /* 0x0000e200ff027b82 */ /* 0x001e240000000a00 */
[----:B0-----:R-:W-:-:S05]  /*03e0*/  IMAD.WIDE.U32 R2, R0, 0x4, R2 ;  /* 0x0000000400027825 */ /* 0x001fca00078e0002 */
[----:B-1----:R-:W-:Y:S01]  /*03f0*/  STG.E desc[UR6][R2.64], R5 ;  /* 0x0000000502007986 */ /* 0x002fe2000c101906 */
[----:B------:R-:W-:Y:S05]  /*0400*/  EXIT ;  /* 0x000000000000794d */ /* 0x000fea0003800000 */
.L_x_0:
[----:B------:R-:W-:-:S00]  /*0410*/  BRA `(.L_x_0) ;  /* 0xfffffffc00fc7947 */ /* 0x000fc0000383ffff */
[----:B------:R-:W-:-:S00]  /*0420*/  NOP ;  /* 0x0000000000007918 */ /* 0x000fc00000000000 */
        /* <DEDUP_REMOVED lines=13> */
.L_x_1:


//--------------------- .nv.shared._Z17reduction_kernel0ILj256EEvPfS0_ --------------------------
	.section	.nv.shared._Z17reduction_kernel0ILj256EEvPfS0_,"aw",@nobits
	.sectionflags	@""
	.align	4
.nv.shared._Z17reduction_kernel0ILj256EEvPfS0_:
	.zero		2048


//--------------------- .nv.shared.reserved.0     --------------------------
	.section	.nv.shared.reserved.0,"aw",@nobits
	.weak		__nv_reservedSMEM_offset_0_alias
	.size		__nv_reservedSMEM_offset_0_alias, 0, 64
	.other		__nv_reservedSMEM_offset_0_alias,@"STO_CUDA_RESERVED_SHARED STV_DEFAULT"
__nv_reservedSMEM_offset_0_alias:
	.zero		0
	.zero		64


//--------------------- .nv.constant0._Z17reduction_kernel0ILj256EEvPfS0_ --------------------------
	.section	.nv.constant0._Z17reduction_kernel0ILj256EEvPfS0_,"a",@progbits
	.sectionflags	@""
	.align	4
.nv.constant0._Z17reduction_kernel0ILj256EEvPfS0_:
	.zero		912


//--------------------- SYMBOLS --------------------------

	.type		.nv.reservedSmem.offset0,@object
	.size		.nv.reservedSmem.offset0,0x4
	.type		.nv.reservedSmem.cap,@object
	.size		.nv.reservedSmem.cap,0x4
